//
// Generated by NVIDIA NVVM Compiler
//
// Compiler Build ID: CL-36424714
// Cuda compilation tools, release 13.0, V13.0.88
// Based on NVVM 20.0.0
//

.version 9.0
.target sm_100
.address_size 64

	// .globl	_Z9normalizeiPf

.visible .entry _Z9normalizeiPf(
	.param .u32 _Z9normalizeiPf_param_0,
	.param .u64 .ptr .align 1 _Z9normalizeiPf_param_1
)
{
	.reg .pred 	%p<2>;
	.reg .b32 	%r<6>;
	.reg .b32 	%f<4>;
	.reg .b64 	%rd<5>;

	ld.param.u32 	%r2, [_Z9normalizeiPf_param_0];
	ld.param.u64 	%rd1, [_Z9normalizeiPf_param_1];
	mov.u32 	%r3, %ctaid.x;
	mov.u32 	%r4, %ntid.x;
	mov.u32 	%r5, %tid.x;
	mad.lo.s32 	%r1, %r3, %r4, %r5;
	setp.ge.s32 	%p1, %r1, %r2;
	@%p1 bra 	$L__BB0_2;
	cvta.to.global.u64 	%rd2, %rd1;
	mul.wide.s32 	%rd3, %r1, 4;
	add.s64 	%rd4, %rd2, %rd3;
	ld.global.f32 	%f1, [%rd4];
	cvt.rn.f32.s32 	%f2, %r2;
	div.rn.f32 	%f3, %f1, %f2;
	st.global.f32 	[%rd4], %f3;
$L__BB0_2:
	ret;

}


// ===== COMPILED SASS (sm_100) =====

	.target	sm_100

	.elftype	@"ET_EXEC"


//--------------------- .note.nv.tkinfo           --------------------------
	.section	.note.nv.tkinfo,"",@"SHT_NOTE"
	.sectionflags	@"SHF_NOTE_NV_TKINFO"
	.tkinfo
        /*0018*/ 	.word	0x00000002
        /*0030*/ 	.string	""
        /*0030*/ 	.string	"ptxas"
        /*0030*/ 	.string	"Cuda compilation tools, release 13.0, V13.0.88"
        /*0030*/ 	.string	"Build cuda_13.0.r13.0/compiler.36424714_0"
        /*0030*/ 	.string	"-arch sm_100 -m 64 "



//--------------------- .note.nv.cuinfo           --------------------------
	.section	.note.nv.cuinfo,"",@"SHT_NOTE"
	.sectionflags	@"SHF_NOTE_NV_CUINFO"
        /*0018*/ 	.short	0x0002
        /*001a*/ 	.short	0x0064
        /*001c*/ 	.short	0x0082
	.zero		2


//--------------------- .nv.info                  --------------------------
	.section	.nv.info,"",@"SHT_CUDA_INFO"
	.align	4


	//----- nvinfo : EIATTR_REGCOUNT
	.align		4
        /*0000*/ 	.byte	0x04, 0x2f
        /*0002*/ 	.short	(.L_1 - .L_0)
	.align		4
.L_0:
        /*0004*/ 	.word	index@(_Z9normalizeiPf)
        /*0008*/ 	.word	0x00000010


	//----- nvinfo : EIATTR_FRAME_SIZE
	.align		4
.L_1:
        /*000c*/ 	.byte	0x04, 0x11
        /*000e*/ 	.short	(.L_3 - .L_2)
	.align		4
.L_2:
        /*0010*/ 	.word	index@($__internal_0_$__cuda_sm3x_div_rn_noftz_f32_slowpath)
        /*0014*/ 	.word	0x00000000


	//----- nvinfo : EIATTR_FRAME_SIZE
	.align		4
.L_3:
        /*0018*/ 	.byte	0x04, 0x11
        /*001a*/ 	.short	(.L_5 - .L_4)
	.align		4
.L_4:
        /*001c*/ 	.word	index@(_Z9normalizeiPf)
        /*0020*/ 	.word	0x00000000


	//----- nvinfo : EIATTR_MIN_STACK_SIZE
	.align		4
.L_5:
        /*0024*/ 	.byte	0x04, 0x12
        /*0026*/ 	.short	(.L_7 - .L_6)
	.align		4
.L_6:
        /*0028*/ 	.word	index@(_Z9normalizeiPf)
        /*002c*/ 	.word	0x00000000
.L_7:


//--------------------- .nv.compat                --------------------------
	.section	.nv.compat,"",@"SHT_CUDA_COMPAT_INFO"
	.align	4
        /*0000*/ 	.byte	0x02, 0x09, 0x00, 0x00, 0x02, 0x02, 0x01, 0x00, 0x02, 0x05, 0x05, 0x00, 0x03, 0x07, 0x01, 0x01
        /*0010*/ 	.byte	0x02, 0x03, 0x00, 0x00, 0x02, 0x06, 0x01, 0x00, 0x04, 0x0b, 0x08, 0x00, 0x01, 0x00, 0x00, 0x00
        /*0020*/ 	.byte	0x00, 0x00, 0x00, 0x00


//--------------------- .nv.info._Z9normalizeiPf  --------------------------
	.section	.nv.info._Z9normalizeiPf,"",@"SHT_CUDA_INFO"
	.sectionflags	@""
	.align	4


	//----- nvinfo : EIATTR_CUDA_API_VERSION
	.align		4
        /*0000*/ 	.byte	0x04, 0x37
        /*0002*/ 	.short	(.L_9 - .L_8)
.L_8:
        /*0004*/ 	.word	0x00000082


	//----- nvinfo : EIATTR_KPARAM_INFO
	.align		4
.L_9:
        /*0008*/ 	.byte	0x04, 0x17
        /*000a*/ 	.short	(.L_11 - .L_10)
.L_10:
        /*000c*/ 	.word	0x00000000
        /*0010*/ 	.short	0x0001
        /*0012*/ 	.short	0x0008
        /*0014*/ 	.byte	0x00, 0xf5, 0x21, 0x00


	//----- nvinfo : EIATTR_KPARAM_INFO
	.align		4
.L_11:
        /*0018*/ 	.byte	0x04, 0x17
        /*001a*/ 	.short	(.L_13 - .L_12)
.L_12:
        /*001c*/ 	.word	0x00000000
        /*0020*/ 	.short	0x0000
        /*0022*/ 	.short	0x0000
        /*0024*/ 	.byte	0x00, 0xf0, 0x11, 0x00


	//----- nvinfo : EIATTR_SPARSE_MMA_MASK
	.align		4
.L_13:
        /*0028*/ 	.byte	0x03, 0x50
        /*002a*/ 	.short	0x0000


	//----- nvinfo : EIATTR_MAXREG_COUNT
	.align		4
        /*002c*/ 	.byte	0x03, 0x1b
        /*002e*/ 	.short	0x00ff


	//----- nvinfo : EIATTR_MERCURY_ISA_VERSION
	.align		4
        /*0030*/ 	.byte	0x03, 0x5f
        /*0032*/ 	.short	0x0101


	//----- nvinfo : EIATTR_VRC_CTA_INIT_COUNT
	.align		4
        /*0034*/ 	.byte	0x02, 0x4a
	.zero		1
	.zero		1


	//----- nvinfo : EIATTR_EXIT_INSTR_OFFSETS
	.align		4
        /*0038*/ 	.byte	0x04, 0x1c
        /*003a*/ 	.short	(.L_15 - .L_14)


	//   ....[0]....
.L_14:
        /*003c*/ 	.word	0x00000070


	//   ....[1]....
        /*0040*/ 	.word	0x000001b0


	//----- nvinfo : EIATTR_CRS_STACK_SIZE
	.align		4
.L_15:
        /*0044*/ 	.byte	0x04, 0x1e
        /*0046*/ 	.short	(.L_17 - .L_16)
.L_16:
        /*0048*/ 	.word	0x00000000


	//----- nvinfo : EIATTR_CBANK_PARAM_SIZE
	.align		4
.L_17:
        /*004c*/ 	.byte	0x03, 0x19
        /*004e*/ 	.short	0x0010


	//----- nvinfo : EIATTR_PARAM_CBANK
	.align		4
        /*0050*/ 	.byte	0x04, 0x0a
        /*0052*/ 	.short	(.L_19 - .L_18)
	.align		4
.L_18:
        /*0054*/ 	.word	index@(.nv.constant0._Z9normalizeiPf)
        /*0058*/ 	.short	0x0380
        /*005a*/ 	.short	0x0010


	//----- nvinfo : EIATTR_SW_WAR
	.align		4
.L_19:
        /*005c*/ 	.byte	0x04, 0x36
        /*005e*/ 	.short	(.L_21 - .L_20)
.L_20:
        /*0060*/ 	.word	0x00000008
.L_21:


//--------------------- .nv.callgraph             --------------------------
	.section	.nv.callgraph,"",@"SHT_CUDA_CALLGRAPH"
	.align	4
	.sectionentsize	8
	.align		4
        /*0000*/ 	.word	0x00000000
	.align		4
        /*0004*/ 	.word	0xffffffff
	.align		4
        /*0008*/ 	.word	0x00000000
	.align		4
        /*000c*/ 	.word	0xfffffffe
	.align		4
        /*0010*/ 	.word	0x00000000
	.align		4
        /*0014*/ 	.word	0xfffffffd
	.align		4
        /*0018*/ 	.word	0x00000000
	.align		4
        /*001c*/ 	.word	0xfffffffc


//--------------------- .text._Z9normalizeiPf     --------------------------
	.section	.text._Z9normalizeiPf,"ax",@progbits
	.align	128
        .global         _Z9normalizeiPf
        .type           _Z9normalizeiPf,@function
        .size           _Z9normalizeiPf,(.L_x_14 - _Z9normalizeiPf)
        .other          _Z9normalizeiPf,@"STO_CUDA_ENTRY STV_DEFAULT"
_Z9normalizeiPf:
.text._Z9normalizeiPf:
[----:B------:R-:W-:Y:S01]  /*0000*/  LDC R1, c[0x0][0x37c] ;  /* 0x0000df00ff017b82 */ /* 0x000fe20000000800 */
[----:B------:R-:W0:Y:S07]  /*0010*/  S2R R0, SR_TID.X ;  /* 0x0000000000007919 */ /* 0x000e2e0000002100 */
[----:B------:R-:W0:Y:S01]  /*0020*/  S2UR UR4, SR_CTAID.X ;  /* 0x00000000000479c3 */ /* 0x000e220000002500 */
[----:B------:R-:W1:Y:S07]  /*0030*/  LDCU UR6, c[0x0][0x380] ;  /* 0x00007000ff0677ac */ /* 0x000e6e0008000800 */
[----:B------:R-:W0:Y:S02]  /*0040*/  LDC R3, c[0x0][0x360] ;  /* 0x0000d800ff037b82 */ /* 0x000e240000000800 */
[----:B0-----:R-:W-:-:S05]  /*0050*/  IMAD R3, R3, UR4, R0 ;  /* 0x0000000403037c24 */ /* 0x001fca000f8e0200 */
[----:B-1----:R-:W-:-:S13]  /*0060*/  ISETP.GE.AND P0, PT, R3, UR6, PT ;  /* 0x0000000603007c0c */ /* 0x002fda000bf06270 */
[----:B------:R-:W-:Y:S05]  /*0070*/  @P0 EXIT ;  /* 0x000000000000094d */ /* 0x000fea0003800000 */
[----:B------:R-:W0:Y:S01]  /*0080*/  LDC.64 R4, c[0x0][0x388] ;  /* 0x0000e200ff047b82 */ /* 0x000e220000000a00 */
[----:B------:R-:W1:Y:S01]  /*0090*/  LDCU.64 UR4, c[0x0][0x358] ;  /* 0x00006b00ff0477ac */ /* 0x000e620008000a00 */
[----:B0-----:R-:W-:-:S05]  /*00a0*/  IMAD.WIDE R4, R3, 0x4, R4 ;  /* 0x0000000403047825 */ /* 0x001fca00078e0204 */
[----:B-1----:R-:W2:Y:S01]  /*00b0*/  LDG.E R0, desc[UR4][R4.64] ;  /* 0x0000000404007981 */ /* 0x002ea2000c1e1900 */
[----:B------:R-:W-:Y:S01]  /*00c0*/  I2FP.F32.S32 R3, UR6 ;  /* 0x0000000600037c45 */ /* 0x000fe20008201400 */
[----:B------:R-:W-:Y:S03]  /*00d0*/  BSSY.RECONVERGENT B0, `(.L_x_0) ;  /* 0x000000c000007945 */ /* 0x000fe60003800200 */
[----:B------:R-:W0:Y:S02]  /*00e0*/  MUFU.RCP R2, R3 ;  /* 0x0000000300027308 */ /* 0x000e240000001000 */
[----:B0-----:R-:W-:-:S04]  /*00f0*/  FFMA R7, -R3, R2, 1 ;  /* 0x3f80000003077423 */ /* 0x001fc80000000102 */
[----:B------:R-:W-:Y:S02]  /*0100*/  FFMA R7, R2, R7, R2 ;  /* 0x0000000702077223 */ /* 0x000fe40000000002 */
[----:B--2---:R-:W0:Y:S02]  /*0110*/  FCHK P0, R0, R3 ;  /* 0x0000000300007302 */ /* 0x004e240000000000 */
[----:B------:R-:W-:-:S04]  /*0120*/  FFMA R2, R0, R7, RZ ;  /* 0x0000000700027223 */ /* 0x000fc800000000ff */
[----:B------:R-:W-:-:S04]  /*0130*/  FFMA R6, -R3, R2, R0 ;  /* 0x0000000203067223 */ /* 0x000fc80000000100 */
[----:B------:R-:W-:Y:S01]  /*0140*/  FFMA R7, R7, R6, R2 ;  /* 0x0000000607077223 */ /* 0x000fe20000000002 */
[----:B0-----:R-:W-:Y:S06]  /*0150*/  @!P0 BRA `(.L_x_1) ;  /* 0x00000000000c8947 */ /* 0x001fec0003800000 */
[----:B------:R-:W-:-:S07]  /*0160*/  MOV R2, 0x180 ;  /* 0x0000018000027802 */ /* 0x000fce0000000f00 */
[----:B------:R-:W-:Y:S05]  /*0170*/  CALL.REL.NOINC `($__internal_0_$__cuda_sm3x_div_rn_noftz_f32_slowpath) ;  /* 0x0000000000107944 */ /* 0x000fea0003c00000 */
[----:B------:R-:W-:-:S07]  /*0180*/  IMAD.MOV.U32 R7, RZ, RZ, R0 ;  /* 0x000000ffff077224 */ /* 0x000fce00078e0000 */
.L_x_1:
[----:B------:R-:W-:Y:S05]  /*0190*/  BSYNC.RECONVERGENT B0 ;  /* 0x0000000000007941 */ /* 0x000fea0003800200 */
.L_x_0:
[----:B------:R-:W-:Y:S01]  /*01a0*/  STG.E desc[UR4][R4.64], R7 ;  /* 0x0000000704007986 */ /* 0x000fe2000c101904 */
[----:B------:R-:W-:Y:S05]  /*01b0*/  EXIT ;  /* 0x000000000000794d */ /* 0x000fea0003800000 */
        .weak           $__internal_0_$__cuda_sm3x_div_rn_noftz_f32_slowpath
        .type           $__internal_0_$__cuda_sm3x_div_rn_noftz_f32_slowpath,@function
        .size           $__internal_0_$__cuda_sm3x_div_rn_noftz_f32_slowpath,(.L_x_14 - $__internal_0_$__cuda_sm3x_div_rn_noftz_f32_slowpath)
$__internal_0_$__cuda_sm3x_div_rn_noftz_f32_slowpath:
[--C-:B------:R-:W-:Y:S01]  /*01c0*/  SHF.R.U32.HI R7, RZ, 0x17, R3.reuse ;  /* 0x00000017ff077819 */ /* 0x100fe20000011603 */
[----:B------:R-:W-:Y:S01]  /*01d0*/  BSSY.RECONVERGENT B1, `(.L_x_2) ;  /* 0x0000064000017945 */ /* 0x000fe20003800200 */
[--C-:B------:R-:W-:Y:S01]  /*01e0*/  SHF.R.U32.HI R6, RZ, 0x17, R0.reuse ;  /* 0x00000017ff067819 */ /* 0x100fe20000011600 */
[----:B------:R-:W-:Y:S01]  /*01f0*/  IMAD.MOV.U32 R8, RZ, RZ, R0 ;  /* 0x000000ffff087224 */ /* 0x000fe200078e0000 */
[----:B------:R-:W-:Y:S01]  /*0200*/  LOP3.LUT R7, R7, 0xff, RZ, 0xc0, !PT ;  /* 0x000000ff07077812 */ /* 0x000fe200078ec0ff */
[----:B------:R-:W-:Y:S01]  /*0210*/  IMAD.MOV.U32 R9, RZ, RZ, R3 ;  /* 0x000000ffff097224 */ /* 0x000fe200078e0003 */
[----:B------:R-:W-:-:S03]  /*0220*/  LOP3.LUT R6, R6, 0xff, RZ, 0xc0, !PT ;  /* 0x000000ff06067812 */ /* 0x000fc600078ec0ff */
[----:B------:R-:W-:Y:S02]  /*0230*/  VIADD R12, R7, 0xffffffff ;  /* 0xffffffff070c7836 */ /* 0x000fe40000000000 */
[----:B------:R-:W-:-:S03]  /*0240*/  VIADD R11, R6, 0xffffffff ;  /* 0xffffffff060b7836 */ /* 0x000fc60000000000 */
[----:B------:R-:W-:-:S04]  /*0250*/  ISETP.GT.U32.AND P0, PT, R12, 0xfd, PT ;  /* 0x000000fd0c00780c */ /* 0x000fc80003f04070 */
[----:B------:R-:W-:-:S13]  /*0260*/  ISETP.GT.U32.OR P0, PT, R11, 0xfd, P0 ;  /* 0x000000fd0b00780c */ /* 0x000fda0000704470 */
[----:B------:R-:W-:Y:S01]  /*0270*/  @!P0 IMAD.MOV.U32 R10, RZ, RZ, RZ ;  /* 0x000000ffff0a8224 */ /* 0x000fe200078e00ff */
[----:B------:R-:W-:Y:S06]  /*0280*/  @!P0 BRA `(.L_x_3) ;  /* 0x00000000005c8947 */ /* 0x000fec0003800000 */
[----:B------:R-:W-:Y:S02]  /*0290*/  FSETP.GTU.FTZ.AND P0, PT, |R0|, +INF , PT ;  /* 0x7f8000000000780b */ /* 0x000fe40003f1c200 */
[----:B------:R-:W-:-:S04]  /*02a0*/  FSETP.GTU.FTZ.AND P1, PT, |R3|, +INF , PT ;  /* 0x7f8000000300780b */ /* 0x000fc80003f3c200 */
[----:B------:R-:W-:-:S13]  /*02b0*/  PLOP3.LUT P0, PT, P0, P1, PT, 0xf8, 0x8f ;  /* 0x00000000008f781c */ /* 0x000fda0000703f70 */
[----:B------:R-:W-:Y:S05]  /*02c0*/  @P0 BRA `(.L_x_4) ;  /* 0x00000004004c0947 */ /* 0x000fea0003800000 */
[----:B------:R-:W-:-:S13]  /*02d0*/  LOP3.LUT P0, RZ, R9, 0x7fffffff, R8, 0xc8, !PT ;  /* 0x7fffffff09ff7812 */ /* 0x000fda000780c808 */
[----:B------:R-:W-:Y:S05]  /*02e0*/  @!P0 BRA `(.L_x_5) ;  /* 0x00000004003c8947 */ /* 0x000fea0003800000 */
[C---:B------:R-:W-:Y:S02]  /*02f0*/  FSETP.NEU.FTZ.AND P2, PT, |R0|.reuse, +INF , PT ;  /* 0x7f8000000000780b */ /* 0x040fe40003f5d200 */
[----:B------:R-:W-:Y:S02]  /*0300*/  FSETP.NEU.FTZ.AND P1, PT, |R3|, +INF , PT ;  /* 0x7f8000000300780b */ /* 0x000fe40003f3d200 */
[----:B------:R-:W-:-:S11]  /*0310*/  FSETP.NEU.FTZ.AND P0, PT, |R0|, +INF , PT ;  /* 0x7f8000000000780b */ /* 0x000fd60003f1d200 */
[----:B------:R-:W-:Y:S05]  /*0320*/  @!P1 BRA !P2, `(.L_x_5) ;  /* 0x00000004002c9947 */ /* 0x000fea0005000000 */
[----:B------:R-:W-:-:S04]  /*0330*/  LOP3.LUT P2, RZ, R8, 0x7fffffff, RZ, 0xc0, !PT ;  /* 0x7fffffff08ff7812 */ /* 0x000fc8000784c0ff */
[----:B------:R-:W-:-:S13]  /*0340*/  PLOP3.LUT P1, PT, P1, P2, PT, 0x2f, 0xf2 ;  /* 0x0000000000f2781c */ /* 0x000fda0000f24577 */
[----:B------:R-:W-:Y:S05]  /*0350*/  @P1 BRA `(.L_x_6) ;  /* 0x0000000400181947 */ /* 0x000fea0003800000 */
[----:B------:R-:W-:-:S04]  /*0360*/  LOP3.LUT P1, RZ, R9, 0x7fffffff, RZ, 0xc0, !PT ;  /* 0x7fffffff09ff7812 */ /* 0x000fc8000782c0ff */
[----:B------:R-:W-:-:S13]  /*0370*/  PLOP3.LUT P0, PT, P0, P1, PT, 0x2f, 0xf2 ;  /* 0x0000000000f2781c */ /* 0x000fda0000702577 */
[----:B------:R-:W-:Y:S05]  /*0380*/  @P0 BRA `(.L_x_7) ;  /* 0x0000000400000947 */ /* 0x000fea0003800000 */
[----:B------:R-:W-:Y:S02]  /*0390*/  ISETP.GE.AND P0, PT, R11, RZ, PT ;  /* 0x000000ff0b00720c */ /* 0x000fe40003f06270 */
[----:B------:R-:W-:-:S11]  /*03a0*/  ISETP.GE.AND P1, PT, R12, RZ, PT ;  /* 0x000000ff0c00720c */ /* 0x000fd60003f26270 */
[----:B------:R-:W-:Y:S02]  /*03b0*/  @P0 IMAD.MOV.U32 R10, RZ, RZ, RZ ;  /* 0x000000ffff0a0224 */ /* 0x000fe400078e00ff */
[----:B------:R-:W-:Y:S01]  /*03c0*/  @!P0 FFMA R8, R0, 1.84467440737095516160e+19, RZ ;  /* 0x5f80000000088823 */ /* 0x000fe200000000ff */
[----:B------:R-:W-:Y:S02]  /*03d0*/  @!P0 IMAD.MOV.U32 R10, RZ, RZ, -0x40 ;  /* 0xffffffc0ff0a8424 */ /* 0x000fe400078e00ff */
[----:B------:R-:W-:Y:S02]  /*03e0*/  @!P1 FFMA R9, R3, 1.84467440737095516160e+19, RZ ;  /* 0x5f80000003099823 */ /* 0x000fe400000000ff */
[----:B------:R-:W-:-:S07]  /*03f0*/  @!P1 VIADD R10, R10, 0x40 ;  /* 0x000000400a0a9836 */ /* 0x000fce0000000000 */
.L_x_3:
[----:B------:R-:W-:Y:S01]  /*0400*/  LEA R0, R7, 0xc0800000, 0x17 ;  /* 0xc080000007007811 */ /* 0x000fe200078eb8ff */
[----:B------:R-:W-:Y:S01]  /*0410*/  VIADD R6, R6, 0xffffff81 ;  /* 0xffffff8106067836 */ /* 0x000fe20000000000 */
[----:B------:R-:W-:Y:S03]  /*0420*/  BSSY.RECONVERGENT B2, `(.L_x_8) ;  /* 0x0000035000027945 */ /* 0x000fe60003800200 */
[----:B------:R-:W-:Y:S01]  /*0430*/  IMAD.IADD R9, R9, 0x1, -R0 ;  /* 0x0000000109097824 */ /* 0x000fe200078e0a00 */
[C---:B------:R-:W-:Y:S01]  /*0440*/  IADD3 R7, PT, PT, R6.reuse, 0x7f, -R7 ;  /* 0x0000007f06077810 */ /* 0x040fe20007ffe807 */
[----:B------:R-:W-:Y:S02]  /*0450*/  IMAD R0, R6, -0x800000, R8 ;  /* 0xff80000006007824 */ /* 0x000fe400078e0208 */
[----:B------:R-:W0:Y:S01]  /*0460*/  MUFU.RCP R3, R9 ;  /* 0x0000000900037308 */ /* 0x000e220000001000 */
[----:B------:R-:W-:Y:S01]  /*0470*/  FADD.FTZ R11, -R9, -RZ ;  /* 0x800000ff090b7221 */ /* 0x000fe20000010100 */
[----:B------:R-:W-:-:S03]  /*0480*/  IMAD.IADD R7, R7, 0x1, R10 ;  /* 0x0000000107077824 */ /* 0x000fc600078e020a */
[----:B0-----:R-:W-:-:S04]  /*0490*/  FFMA R12, R3, R11, 1 ;  /* 0x3f800000030c7423 */ /* 0x001fc8000000000b */
[----:B------:R-:W-:-:S04]  /*04a0*/  FFMA R12, R3, R12, R3 ;  /* 0x0000000c030c7223 */ /* 0x000fc80000000003 */
[----:B------:R-:W-:-:S04]  /*04b0*/  FFMA R3, R0, R12, RZ ;  /* 0x0000000c00037223 */ /* 0x000fc800000000ff */
[----:B------:R-:W-:-:S04]  /*04c0*/  FFMA R8, R11, R3, R0 ;  /* 0x000000030b087223 */ /* 0x000fc80000000000 */
[----:B------:R-:W-:-:S04]  /*04d0*/  FFMA R13, R12, R8, R3 ;  /* 0x000000080c0d7223 */ /* 0x000fc80000000003 */
[----:B------:R-:W-:-:S04]  /*04e0*/  FFMA R8, R11, R13, R0 ;  /* 0x0000000d0b087223 */ /* 0x000fc80000000000 */
[----:B------:R-:W-:-:S05]  /*04f0*/  FFMA R0, R12, R8, R13 ;  /* 0x000000080c007223 */ /* 0x000fca000000000d */
[----:B------:R-:W-:-:S04]  /*0500*/  SHF.R.U32.HI R3, RZ, 0x17, R0 ;  /* 0x00000017ff037819 */ /* 0x000fc80000011600 */
[----:B------:R-:W-:-:S05]  /*0510*/  LOP3.LUT R3, R3, 0xff, RZ, 0xc0, !PT ;  /* 0x000000ff03037812 */ /* 0x000fca00078ec0ff */
[----:B------:R-:W-:-:S04]  /*0520*/  IMAD.IADD R9, R3, 0x1, R7 ;  /* 0x0000000103097824 */ /* 0x000fc800078e0207 */
[----:B------:R-:W-:-:S05]  /*0530*/  VIADD R3, R9, 0xffffffff ;  /* 0xffffffff09037836 */ /* 0x000fca0000000000 */
[----:B------:R-:W-:-:S13]  /*0540*/  ISETP.GE.U32.AND P0, PT, R3, 0xfe, PT ;  /* 0x000000fe0300780c */ /* 0x000fda0003f06070 */
[----:B------:R-:W-:Y:S05]  /*0550*/  @!P0 BRA `(.L_x_9) ;  /* 0x0000000000808947 */ /* 0x000fea0003800000 */
[----:B------:R-:W-:-:S13]  /*0560*/  ISETP.GT.AND P0, PT, R9, 0xfe, PT ;  /* 0x000000fe0900780c */ /* 0x000fda0003f04270 */
[----:B------:R-:W-:Y:S05]  /*0570*/  @P0 BRA `(.L_x_10) ;  /* 0x00000000006c0947 */ /* 0x000fea0003800000 */
[----:B------:R-:W-:-:S13]  /*0580*/  ISETP.GE.AND P0, PT, R9, 0x1, PT ;  /* 0x000000010900780c */ /* 0x000fda0003f06270 */
[----:B------:R-:W-:Y:S05]  /*0590*/  @P0 BRA `(.L_x_11) ;  /* 0x0000000000740947 */ /* 0x000fea0003800000 */
[----:B------:R-:W-:Y:S02]  /*05a0*/  ISETP.GE.AND P0, PT, R9, -0x18, PT ;  /* 0xffffffe80900780c */ /* 0x000fe40003f06270 */
[----:B------:R-:W-:-:S11]  /*05b0*/  LOP3.LUT R0, R0, 0x80000000, RZ, 0xc0, !PT ;  /* 0x8000000000007812 */ /* 0x000fd600078ec0ff */
[----:B------:R-:W-:Y:S05]  /*05c0*/  @!P0 BRA `(.L_x_11) ;  /* 0x0000000000688947 */ /* 0x000fea0003800000 */
[CCC-:B------:R-:W-:Y:S01]  /*05d0*/  FFMA.RZ R3, R12.reuse, R8.reuse, R13.reuse ;  /* 0x000000080c037223 */ /* 0x1c0fe2000000c00d */
[CCC-:B------:R-:W-:Y:S01]  /*05e0*/  FFMA.RM R6, R12.reuse, R8.reuse, R13.reuse ;  /* 0x000000080c067223 */ /* 0x1c0fe2000000400d */
[C---:B------:R-:W-:Y:S02]  /*05f0*/  ISETP.NE.AND P2, PT, R9.reuse, RZ, PT ;  /* 0x000000ff0900720c */ /* 0x040fe40003f45270 */
[----:B------:R-:W-:Y:S02]  /*0600*/  ISETP.NE.AND P1, PT, R9, RZ, PT ;  /* 0x000000ff0900720c */ /* 0x000fe40003f25270 */
[----:B------:R-:W-:Y:S01]  /*0610*/  LOP3.LUT R7, R3, 0x7fffff, RZ, 0xc0, !PT ;  /* 0x007fffff03077812 */ /* 0x000fe200078ec0ff */
[----:B------:R-:W-:Y:S01]  /*0620*/  FFMA.RP R3, R12, R8, R13 ;  /* 0x000000080c037223 */ /* 0x000fe2000000800d */
[----:B------:R-:W-:Y:S02]  /*0630*/  VIADD R8, R9, 0x20 ;  /* 0x0000002009087836 */ /* 0x000fe40000000000 */
[----:B------:R-:W-:Y:S01]  /*0640*/  LOP3.LUT R7, R7, 0x800000, RZ, 0xfc, !PT ;  /* 0x0080000007077812 */ /* 0x000fe200078efcff */
[----:B------:R-:W-:Y:S01]  /*0650*/  IMAD.MOV R9, RZ, RZ, -R9 ;  /* 0x000000ffff097224 */ /* 0x000fe200078e0a09 */
[----:B------:R-:W-:-:S02]  /*0660*/  FSETP.NEU.FTZ.AND P0, PT, R3, R6, PT ;  /* 0x000000060300720b */ /* 0x000fc40003f1d000 */
[----:B------:R-:W-:Y:S02]  /*0670*/  SHF.L.U32 R8, R7, R8, RZ ;  /* 0x0000000807087219 */ /* 0x000fe400000006ff */
[----:B------:R-:W-:Y:S02]  /*0680*/  SEL R6, R9, RZ, P2 ;  /* 0x000000ff09067207 */ /* 0x000fe40001000000 */
[----:B------:R-:W-:Y:S02]  /*0690*/  ISETP.NE.AND P1, PT, R8, RZ, P1 ;  /* 0x000000ff0800720c */ /* 0x000fe40000f25270 */
[----:B------:R-:W-:Y:S02]  /*06a0*/  SHF.R.U32.HI R6, RZ, R6, R7 ;  /* 0x00000006ff067219 */ /* 0x000fe40000011607 */
[----:B------:R-:W-:Y:S02]  /*06b0*/  PLOP3.LUT P0, PT, P0, P1, PT, 0xf8, 0x8f ;  /* 0x00000000008f781c */ /* 0x000fe40000703f70 */
[----:B------:R-:W-:-:S02]  /*06c0*/  SHF.R.U32.HI R8, RZ, 0x1, R6 ;  /* 0x00000001ff087819 */ /* 0x000fc40000011606 */
[----:B------:R-:W-:-:S04]  /*06d0*/  SEL R3, RZ, 0x1, !P0 ;  /* 0x00000001ff037807 */ /* 0x000fc80004000000 */
[----:B------:R-:W-:-:S04]  /*06e0*/  LOP3.LUT R3, R3, 0x1, R8, 0xf8, !PT ;  /* 0x0000000103037812 */ /* 0x000fc800078ef808 */
[----:B------:R-:W-:-:S05]  /*06f0*/  LOP3.LUT R3, R3, R6, RZ, 0xc0, !PT ;  /* 0x0000000603037212 */ /* 0x000fca00078ec0ff */
[----:B------:R-:W-:-:S05]  /*0700*/  IMAD.IADD R3, R8, 0x1, R3 ;  /* 0x0000000108037824 */ /* 0x000fca00078e0203 */
[----:B------:R-:W-:Y:S01]  /*0710*/  LOP3.LUT R0, R3, R0, RZ, 0xfc, !PT ;  /* 0x0000000003007212 */ /* 0x000fe200078efcff */
[----:B------:R-:W-:Y:S06]  /*0720*/  BRA `(.L_x_11) ;  /* 0x0000000000107947 */ /* 0x000fec0003800000 */
.L_x_10:
[----:B------:R-:W-:-:S04]  /*0730*/  LOP3.LUT R0, R0, 0x80000000, RZ, 0xc0, !PT ;  /* 0x8000000000007812 */ /* 0x000fc800078ec0ff */
[----:B------:R-:W-:Y:S01]  /*0740*/  LOP3.LUT R0, R0, 0x7f800000, RZ, 0xfc, !PT ;  /* 0x7f80000000007812 */ /* 0x000fe200078efcff */
[----:B------:R-:W-:Y:S06]  /*0750*/  BRA `(.L_x_11) ;  /* 0x0000000000047947 */ /* 0x000fec0003800000 */
.L_x_9:
[----:B------:R-:W-:-:S07]  /*0760*/  IMAD R0, R7, 0x800000, R0 ;  /* 0x0080000007007824 */ /* 0x000fce00078e0200 */
.L_x_11:
[----:B------:R-:W-:Y:S05]  /*0770*/  BSYNC.RECONVERGENT B2 ;  /* 0x0000000000027941 */ /* 0x000fea0003800200 */
.L_x_8:
[----:B------:R-:W-:Y:S05]  /*0780*/  BRA `(.L_x_12) ;  /* 0x0000000000207947 */ /* 0x000fea0003800000 */
.L_x_7:
[----:B------:R-:W-:-:S04]  /*0790*/  LOP3.LUT R0, R9, 0x80000000, R8, 0x48, !PT ;  /* 0x8000000009007812 */ /* 0x000fc800078e4808 */
[----:B------:R-:W-:Y:S01]  /*07a0*/  LOP3.LUT R0, R0, 0x7f800000, RZ, 0xfc, !PT ;  /* 0x7f80000000007812 */ /* 0x000fe200078efcff */
[----:B------:R-:W-:Y:S06]  /*07b0*/  BRA `(.L_x_12) ;  /* 0x0000000000147947 */ /* 0x000fec0003800000 */
.L_x_6:
[----:B------:R-:W-:Y:S01]  /*07c0*/  LOP3.LUT R0, R9, 0x80000000, R8, 0x48, !PT ;  /* 0x8000000009007812 */ /* 0x000fe200078e4808 */
[----:B------:R-:W-:Y:S06]  /*07d0*/  BRA `(.L_x_12) ;  /* 0x00000000000c7947 */ /* 0x000fec0003800000 */
.L_x_5:
[----:B------:R-:W0:Y:S01]  /*07e0*/  MUFU.RSQ R0, -QNAN ;  /* 0xffc0000000007908 */ /* 0x000e220000001400 */
[----:B------:R-:W-:Y:S05]  /*07f0*/  BRA `(.L_x_12) ;  /* 0x0000000000047947 */ /* 0x000fea0003800000 */
.L_x_4:
[----:B------:R-:W-:-:S07]  /*0800*/  FADD.FTZ R0, R0, R3 ;  /* 0x0000000300007221 */ /* 0x000fce0000010000 */
.L_x_12:
[----:B------:R-:W-:Y:S05]  /*0810*/  BSYNC.RECONVERGENT B1 ;  /* 0x0000000000017941 */ /* 0x000fea0003800200 */
.L_x_2:
[----:B------:R-:W-:-:S04]  /*0820*/  IMAD.MOV.U32 R3, RZ, RZ, 0x0 ;  /* 0x00000000ff037424 */ /* 0x000fc800078e00ff */
[----:B0-----:R-:W-:Y:S05]  /*0830*/  RET.REL.NODEC R2 `(_Z9normalizeiPf) ;  /* 0xfffffff402f07950 */ /* 0x001fea0003c3ffff */
.L_x_13:
[----:B------:R-:W-:-:S00]  /*0840*/  BRA `(.L_x_13) ;  /* 0xfffffffc00fc7947 */ /* 0x000fc0000383ffff */
[----:B------:R-:W-:-:S00]  /*0850*/  NOP ;  /* 0x0000000000007918 */ /* 0x000fc00000000000 */
        /* <DEDUP_REMOVED lines=10> */
.L_x_14:


//--------------------- .nv.shared.reserved.0     --------------------------
	.section	.nv.shared.reserved.0,"aw",@nobits
	.weak		__nv_reservedSMEM_offset_0_alias
	.size		__nv_reservedSMEM_offset_0_alias, 0, 64
	.other		__nv_reservedSMEM_offset_0_alias,@"STO_CUDA_RESERVED_SHARED STV_DEFAULT"
__nv_reservedSMEM_offset_0_alias:
	.zero		0
	.zero		64


//--------------------- .nv.constant0._Z9normalizeiPf --------------------------
	.section	.nv.constant0._Z9normalizeiPf,"a",@progbits
	.sectionflags	@""
	.align	4
.nv.constant0._Z9normalizeiPf:
	.zero		912


//--------------------- SYMBOLS --------------------------

	.type		.nv.reservedSmem.offset0,@object
	.size		.nv.reservedSmem.offset0,0x4
